//
// Generated by NVIDIA NVVM Compiler
//
// Compiler Build ID: CL-36424714
// Cuda compilation tools, release 13.0, V13.0.88
// Based on NVVM 20.0.0
//

.version 9.0
.target sm_100
.address_size 64

	// .globl	_Z7MatAddKIiEv6MatrixIT_ES2_S2_
.global .align 4 .b8 precalc_xorwow_matrix[102400];
.global .align 4 .b8 precalc_xorwow_offset_matrix[102400];
.global .align 4 .b8 mrg32k3aM1[2304];
.global .align 4 .b8 mrg32k3aM2[2304];
.global .align 4 .b8 mrg32k3aM1SubSeq[2016];
.global .align 4 .b8 mrg32k3aM2SubSeq[2016];
.global .align 4 .b8 mrg32k3aM1Seq[2304];
.global .align 4 .b8 mrg32k3aM2Seq[2304];
.const .align 8 .b8 __cr_lgamma_table[72];

.visible .entry _Z7MatAddKIiEv6MatrixIT_ES2_S2_(
	.param .align 8 .b8 _Z7MatAddKIiEv6MatrixIT_ES2_S2__param_0[16],
	.param .align 8 .b8 _Z7MatAddKIiEv6MatrixIT_ES2_S2__param_1[16],
	.param .align 8 .b8 _Z7MatAddKIiEv6MatrixIT_ES2_S2__param_2[16]
)
{
	.reg .pred 	%p<4>;
	.reg .b32 	%r<22>;
	.reg .b64 	%rd<20>;

	ld.param.u64 	%rd3, [_Z7MatAddKIiEv6MatrixIT_ES2_S2__param_2+8];
	ld.param.u64 	%rd2, [_Z7MatAddKIiEv6MatrixIT_ES2_S2__param_1+8];
	ld.param.u64 	%rd1, [_Z7MatAddKIiEv6MatrixIT_ES2_S2__param_0+8];
	ld.param.v2.u32 	{%r4, %r5}, [_Z7MatAddKIiEv6MatrixIT_ES2_S2__param_0];
	ld.param.v2.u32 	{%r6, %r7}, [_Z7MatAddKIiEv6MatrixIT_ES2_S2__param_1];
	ld.param.v2.u32 	{%r8, %r9}, [_Z7MatAddKIiEv6MatrixIT_ES2_S2__param_2];
	mov.u32 	%r10, %ctaid.y;
	mov.u32 	%r11, %ntid.y;
	mov.u32 	%r12, %tid.y;
	mad.lo.s32 	%r2, %r10, %r11, %r12;
	mov.u32 	%r13, %ctaid.x;
	mov.u32 	%r14, %ntid.x;
	mov.u32 	%r15, %tid.x;
	mad.lo.s32 	%r3, %r13, %r14, %r15;
	setp.ge.u32 	%p1, %r2, %r4;
	setp.ge.u32 	%p2, %r3, %r5;
	or.pred  	%p3, %p1, %p2;
	@%p3 bra 	$L__BB0_2;
	cvta.to.global.u64 	%rd4, %rd3;
	cvta.to.global.u64 	%rd5, %rd2;
	cvta.to.global.u64 	%rd6, %rd1;
	mul.lo.s32 	%r16, %r5, %r2;
	cvt.u64.u32 	%rd7, %r16;
	cvt.s64.s32 	%rd8, %r3;
	add.s64 	%rd9, %rd7, %rd8;
	shl.b64 	%rd10, %rd9, 2;
	add.s64 	%rd11, %rd6, %rd10;
	ld.global.u32 	%r17, [%rd11];
	mul.lo.s32 	%r18, %r7, %r2;
	cvt.u64.u32 	%rd12, %r18;
	add.s64 	%rd13, %rd12, %rd8;
	shl.b64 	%rd14, %rd13, 2;
	add.s64 	%rd15, %rd5, %rd14;
	ld.global.u32 	%r19, [%rd15];
	add.s32 	%r20, %r19, %r17;
	mul.lo.s32 	%r21, %r9, %r2;
	cvt.u64.u32 	%rd16, %r21;
	add.s64 	%rd17, %rd16, %rd8;
	shl.b64 	%rd18, %rd17, 2;
	add.s64 	%rd19, %rd4, %rd18;
	st.global.u32 	[%rd19], %r20;
$L__BB0_2:
	ret;

}
	// .globl	_Z10transposeKIiEv6MatrixIT_ES2_
.visible .entry _Z10transposeKIiEv6MatrixIT_ES2_(
	.param .align 8 .b8 _Z10transposeKIiEv6MatrixIT_ES2__param_0[16],
	.param .align 8 .b8 _Z10transposeKIiEv6MatrixIT_ES2__param_1[16]
)
{
	.reg .pred 	%p<4>;
	.reg .b32 	%r<17>;
	.reg .b64 	%rd<15>;

	ld.param.u64 	%rd2, [_Z10transposeKIiEv6MatrixIT_ES2__param_1+8];
	ld.param.u64 	%rd1, [_Z10transposeKIiEv6MatrixIT_ES2__param_0+8];
	ld.param.v2.u32 	{%r4, %r5}, [_Z10transposeKIiEv6MatrixIT_ES2__param_0];
	ld.param.v2.u32 	{%r6, %r7}, [_Z10transposeKIiEv6MatrixIT_ES2__param_1];
	mov.u32 	%r8, %ctaid.y;
	mov.u32 	%r9, %ntid.y;
	mov.u32 	%r10, %tid.y;
	mad.lo.s32 	%r2, %r8, %r9, %r10;
	mov.u32 	%r11, %ctaid.x;
	mov.u32 	%r12, %ntid.x;
	mov.u32 	%r13, %tid.x;
	mad.lo.s32 	%r3, %r11, %r12, %r13;
	setp.ge.u32 	%p1, %r2, %r6;
	setp.ge.u32 	%p2, %r3, %r7;
	or.pred  	%p3, %p1, %p2;
	@%p3 bra 	$L__BB1_2;
	cvta.to.global.u64 	%rd3, %rd2;
	cvta.to.global.u64 	%rd4, %rd1;
	mul.lo.s32 	%r14, %r5, %r3;
	cvt.u64.u32 	%rd5, %r14;
	cvt.u64.u32 	%rd6, %r2;
	add.s64 	%rd7, %rd5, %rd6;
	shl.b64 	%rd8, %rd7, 2;
	add.s64 	%rd9, %rd4, %rd8;
	ld.global.u32 	%r15, [%rd9];
	mul.lo.s32 	%r16, %r7, %r2;
	cvt.u64.u32 	%rd10, %r16;
	cvt.s64.s32 	%rd11, %r3;
	add.s64 	%rd12, %rd10, %rd11;
	shl.b64 	%rd13, %rd12, 2;
	add.s64 	%rd14, %rd3, %rd13;
	st.global.u32 	[%rd14], %r15;
$L__BB1_2:
	ret;

}
	// .globl	_Z17kroneckerProductKIiEv6MatrixIT_ES2_S2_
.visible .entry _Z17kroneckerProductKIiEv6MatrixIT_ES2_S2_(
	.param .align 8 .b8 _Z17kroneckerProductKIiEv6MatrixIT_ES2_S2__param_0[16],
	.param .align 8 .b8 _Z17kroneckerProductKIiEv6MatrixIT_ES2_S2__param_1[16],
	.param .align 8 .b8 _Z17kroneckerProductKIiEv6MatrixIT_ES2_S2__param_2[16]
)
{
	.reg .pred 	%p<4>;
	.reg .b32 	%r<26>;
	.reg .b64 	%rd<22>;

	ld.param.u64 	%rd3, [_Z17kroneckerProductKIiEv6MatrixIT_ES2_S2__param_2+8];
	ld.param.u64 	%rd2, [_Z17kroneckerProductKIiEv6MatrixIT_ES2_S2__param_1+8];
	ld.param.u64 	%rd1, [_Z17kroneckerProductKIiEv6MatrixIT_ES2_S2__param_0+8];
	ld.param.v2.u32 	{%r4, %r5}, [_Z17kroneckerProductKIiEv6MatrixIT_ES2_S2__param_0];
	ld.param.v2.u32 	{%r6, %r7}, [_Z17kroneckerProductKIiEv6MatrixIT_ES2_S2__param_1];
	ld.param.v2.u32 	{%r8, %r9}, [_Z17kroneckerProductKIiEv6MatrixIT_ES2_S2__param_2];
	mov.u32 	%r10, %ctaid.y;
	mov.u32 	%r11, %ntid.y;
	mov.u32 	%r12, %tid.y;
	mad.lo.s32 	%r2, %r10, %r11, %r12;
	mov.u32 	%r13, %ctaid.x;
	mov.u32 	%r14, %ntid.x;
	mov.u32 	%r15, %tid.x;
	mad.lo.s32 	%r3, %r13, %r14, %r15;
	setp.ge.u32 	%p1, %r2, %r8;
	setp.ge.u32 	%p2, %r3, %r9;
	or.pred  	%p3, %p1, %p2;
	@%p3 bra 	$L__BB2_2;
	cvta.to.global.u64 	%rd4, %rd3;
	cvta.to.global.u64 	%rd5, %rd2;
	cvta.to.global.u64 	%rd6, %rd1;
	div.u32 	%r16, %r2, %r4;
	mul.lo.s32 	%r17, %r16, %r5;
	cvt.u64.u32 	%rd7, %r17;
	div.u32 	%r18, %r3, %r5;
	cvt.u64.u32 	%rd8, %r18;
	add.s64 	%rd9, %rd7, %rd8;
	shl.b64 	%rd10, %rd9, 2;
	add.s64 	%rd11, %rd6, %rd10;
	ld.global.u32 	%r19, [%rd11];
	rem.u32 	%r20, %r2, %r6;
	mul.lo.s32 	%r21, %r20, %r7;
	cvt.u64.u32 	%rd12, %r21;
	rem.u32 	%r22, %r3, %r7;
	cvt.u64.u32 	%rd13, %r22;
	add.s64 	%rd14, %rd12, %rd13;
	shl.b64 	%rd15, %rd14, 2;
	add.s64 	%rd16, %rd5, %rd15;
	ld.global.u32 	%r23, [%rd16];
	mul.lo.s32 	%r24, %r23, %r19;
	mul.lo.s32 	%r25, %r9, %r2;
	cvt.u64.u32 	%rd17, %r25;
	cvt.s64.s32 	%rd18, %r3;
	add.s64 	%rd19, %rd17, %rd18;
	shl.b64 	%rd20, %rd19, 2;
	add.s64 	%rd21, %rd4, %rd20;
	st.global.u32 	[%rd21], %r24;
$L__BB2_2:
	ret;

}


// ===== COMPILED SASS (sm_100) =====

	.target	sm_100

	.elftype	@"ET_EXEC"


//--------------------- .note.nv.tkinfo           --------------------------
	.section	.note.nv.tkinfo,"",@"SHT_NOTE"
	.sectionflags	@"SHF_NOTE_NV_TKINFO"
	.tkinfo
        /*0018*/ 	.word	0x00000002
        /*0030*/ 	.string	""
        /*0030*/ 	.string	"ptxas"
        /*0030*/ 	.string	"Cuda compilation tools, release 13.0, V13.0.88"
        /*0030*/ 	.string	"Build cuda_13.0.r13.0/compiler.36424714_0"
        /*0030*/ 	.string	"-arch sm_100 -m 64 "



//--------------------- .note.nv.cuinfo           --------------------------
	.section	.note.nv.cuinfo,"",@"SHT_NOTE"
	.sectionflags	@"SHF_NOTE_NV_CUINFO"
        /*0018*/ 	.short	0x0002
        /*001a*/ 	.short	0x0064
        /*001c*/ 	.short	0x0082
	.zero		2


//--------------------- .nv.info                  --------------------------
	.section	.nv.info,"",@"SHT_CUDA_INFO"
	.align	4


	//----- nvinfo : EIATTR_REGCOUNT
	.align		4
        /*0000*/ 	.byte	0x04, 0x2f
        /*0002*/ 	.short	(.L_10 - .L_9)
	.align		4
.L_9:
        /*0004*/ 	.word	index@(_Z7MatAddKIiEv6MatrixIT_ES2_S2_)
        /*0008*/ 	.word	0x0000000d


	//----- nvinfo : EIATTR_FRAME_SIZE
	.align		4
.L_10:
        /*000c*/ 	.byte	0x04, 0x11
        /*000e*/ 	.short	(.L_12 - .L_11)
	.align		4
.L_11:
        /*0010*/ 	.word	index@(_Z7MatAddKIiEv6MatrixIT_ES2_S2_)
        /*0014*/ 	.word	0x00000000


	//----- nvinfo : EIATTR_REGCOUNT
	.align		4
.L_12:
        /*0018*/ 	.byte	0x04, 0x2f
        /*001a*/ 	.short	(.L_14 - .L_13)
	.align		4
.L_13:
        /*001c*/ 	.word	index@(_Z10transposeKIiEv6MatrixIT_ES2_)
        /*0020*/ 	.word	0x00000009


	//----- nvinfo : EIATTR_FRAME_SIZE
	.align		4
.L_14:
        /*0024*/ 	.byte	0x04, 0x11
        /*0026*/ 	.short	(.L_16 - .L_15)
	.align		4
.L_15:
        /*0028*/ 	.word	index@(_Z10transposeKIiEv6MatrixIT_ES2_)
        /*002c*/ 	.word	0x00000000


	//----- nvinfo : EIATTR_REGCOUNT
	.align		4
.L_16:
        /*0030*/ 	.byte	0x04, 0x2f
        /*0032*/ 	.short	(.L_18 - .L_17)
	.align		4
.L_17:
        /*0034*/ 	.word	index@(_Z17kroneckerProductKIiEv6MatrixIT_ES2_S2_)
        /*0038*/ 	.word	0x00000011


	//----- nvinfo : EIATTR_FRAME_SIZE
	.align		4
.L_18:
        /*003c*/ 	.byte	0x04, 0x11
        /*003e*/ 	.short	(.L_20 - .L_19)
	.align		4
.L_19:
        /*0040*/ 	.word	index@(_Z17kroneckerProductKIiEv6MatrixIT_ES2_S2_)
        /*0044*/ 	.word	0x00000000


	//----- nvinfo : EIATTR_MIN_STACK_SIZE
	.align		4
.L_20:
        /*0048*/ 	.byte	0x04, 0x12
        /*004a*/ 	.short	(.L_22 - .L_21)
	.align		4
.L_21:
        /*004c*/ 	.word	index@(_Z17kroneckerProductKIiEv6MatrixIT_ES2_S2_)
        /*0050*/ 	.word	0x00000000


	//----- nvinfo : EIATTR_MIN_STACK_SIZE
	.align		4
.L_22:
        /*0054*/ 	.byte	0x04, 0x12
        /*0056*/ 	.short	(.L_24 - .L_23)
	.align		4
.L_23:
        /*0058*/ 	.word	index@(_Z10transposeKIiEv6MatrixIT_ES2_)
        /*005c*/ 	.word	0x00000000


	//----- nvinfo : EIATTR_MIN_STACK_SIZE
	.align		4
.L_24:
        /*0060*/ 	.byte	0x04, 0x12
        /*0062*/ 	.short	(.L_26 - .L_25)
	.align		4
.L_25:
        /*0064*/ 	.word	index@(_Z7MatAddKIiEv6MatrixIT_ES2_S2_)
        /*0068*/ 	.word	0x00000000
.L_26:


//--------------------- .nv.compat                --------------------------
	.section	.nv.compat,"",@"SHT_CUDA_COMPAT_INFO"
	.align	4
        /*0000*/ 	.byte	0x02, 0x09, 0x00, 0x00, 0x02, 0x02, 0x01, 0x00, 0x02, 0x05, 0x05, 0x00, 0x03, 0x07, 0x01, 0x01
        /*0010*/ 	.byte	0x02, 0x03, 0x00, 0x00, 0x02, 0x06, 0x01, 0x00, 0x04, 0x0b, 0x08, 0x00, 0x09, 0x00, 0x00, 0x00
        /*0020*/ 	.byte	0x00, 0x00, 0x00, 0x00


//--------------------- .nv.info._Z17kroneckerProductKIiEv6MatrixIT_ES2_S2_ --------------------------
	.section	.nv.info._Z17kroneckerProductKIiEv6MatrixIT_ES2_S2_,"",@"SHT_CUDA_INFO"
	.sectionflags	@""
	.align	4


	//----- nvinfo : EIATTR_CUDA_API_VERSION
	.align		4
        /*0000*/ 	.byte	0x04, 0x37
        /*0002*/ 	.short	(.L_28 - .L_27)
.L_27:
        /*0004*/ 	.word	0x00000082


	//----- nvinfo : EIATTR_KPARAM_INFO
	.align		4
.L_28:
        /*0008*/ 	.byte	0x04, 0x17
        /*000a*/ 	.short	(.L_30 - .L_29)
.L_29:
        /*000c*/ 	.word	0x00000000
        /*0010*/ 	.short	0x0002
        /*0012*/ 	.short	0x0020
        /*0014*/ 	.byte	0x00, 0xf0, 0x41, 0x00


	//----- nvinfo : EIATTR_KPARAM_INFO
	.align		4
.L_30:
        /*0018*/ 	.byte	0x04, 0x17
        /*001a*/ 	.short	(.L_32 - .L_31)
.L_31:
        /*001c*/ 	.word	0x00000000
        /*0020*/ 	.short	0x0001
        /*0022*/ 	.short	0x0010
        /*0024*/ 	.byte	0x00, 0xf0, 0x41, 0x00


	//----- nvinfo : EIATTR_KPARAM_INFO
	.align		4
.L_32:
        /*0028*/ 	.byte	0x04, 0x17
        /*002a*/ 	.short	(.L_34 - .L_33)
.L_33:
        /*002c*/ 	.word	0x00000000
        /*0030*/ 	.short	0x0000
        /*0032*/ 	.short	0x0000
        /*0034*/ 	.byte	0x00, 0xf0, 0x41, 0x00


	//----- nvinfo : EIATTR_SPARSE_MMA_MASK
	.align		4
.L_34:
        /*0038*/ 	.byte	0x03, 0x50
        /*003a*/ 	.short	0x0000


	//----- nvinfo : EIATTR_MAXREG_COUNT
	.align		4
        /*003c*/ 	.byte	0x03, 0x1b
        /*003e*/ 	.short	0x00ff


	//----- nvinfo : EIATTR_MERCURY_ISA_VERSION
	.align		4
        /*0040*/ 	.byte	0x03, 0x5f
        /*0042*/ 	.short	0x0101


	//----- nvinfo : EIATTR_VRC_CTA_INIT_COUNT
	.align		4
        /*0044*/ 	.byte	0x02, 0x4a
	.zero		1
	.zero		1


	//----- nvinfo : EIATTR_EXIT_INSTR_OFFSETS
	.align		4
        /*0048*/ 	.byte	0x04, 0x1c
        /*004a*/ 	.short	(.L_36 - .L_35)


	//   ....[0]....
.L_35:
        /*004c*/ 	.word	0x000000c0


	//   ....[1]....
        /*0050*/ 	.word	0x000006a0


	//----- nvinfo : EIATTR_CBANK_PARAM_SIZE
	.align		4
.L_36:
        /*0054*/ 	.byte	0x03, 0x19
        /*0056*/ 	.short	0x0030


	//----- nvinfo : EIATTR_PARAM_CBANK
	.align		4
        /*0058*/ 	.byte	0x04, 0x0a
        /*005a*/ 	.short	(.L_38 - .L_37)
	.align		4
.L_37:
        /*005c*/ 	.word	index@(.nv.constant0._Z17kroneckerProductKIiEv6MatrixIT_ES2_S2_)
        /*0060*/ 	.short	0x0380
        /*0062*/ 	.short	0x0030


	//----- nvinfo : EIATTR_SW_WAR
	.align		4
.L_38:
        /*0064*/ 	.byte	0x04, 0x36
        /*0066*/ 	.short	(.L_40 - .L_39)
.L_39:
        /*0068*/ 	.word	0x00000008
.L_40:


//--------------------- .nv.info._Z10transposeKIiEv6MatrixIT_ES2_ --------------------------
	.section	.nv.info._Z10transposeKIiEv6MatrixIT_ES2_,"",@"SHT_CUDA_INFO"
	.sectionflags	@""
	.align	4


	//----- nvinfo : EIATTR_CUDA_API_VERSION
	.align		4
        /*0000*/ 	.byte	0x04, 0x37
        /*0002*/ 	.short	(.L_42 - .L_41)
.L_41:
        /*0004*/ 	.word	0x00000082


	//----- nvinfo : EIATTR_KPARAM_INFO
	.align		4
.L_42:
        /*0008*/ 	.byte	0x04, 0x17
        /*000a*/ 	.short	(.L_44 - .L_43)
.L_43:
        /*000c*/ 	.word	0x00000000
        /*0010*/ 	.short	0x0001
        /*0012*/ 	.short	0x0010
        /*0014*/ 	.byte	0x00, 0xf0, 0x41, 0x00


	//----- nvinfo : EIATTR_KPARAM_INFO
	.align		4
.L_44:
        /*0018*/ 	.byte	0x04, 0x17
        /*001a*/ 	.short	(.L_46 - .L_45)
.L_45:
        /*001c*/ 	.word	0x00000000
        /*0020*/ 	.short	0x0000
        /*0022*/ 	.short	0x0000
        /*0024*/ 	.byte	0x00, 0xf0, 0x41, 0x00


	//----- nvinfo : EIATTR_SPARSE_MMA_MASK
	.align		4
.L_46:
        /*0028*/ 	.byte	0x03, 0x50
        /*002a*/ 	.short	0x0000


	//----- nvinfo : EIATTR_MAXREG_COUNT
	.align		4
        /*002c*/ 	.byte	0x03, 0x1b
        /*002e*/ 	.short	0x00ff


	//----- nvinfo : EIATTR_MERCURY_ISA_VERSION
	.align		4
        /*0030*/ 	.byte	0x03, 0x5f
        /*0032*/ 	.short	0x0101


	//----- nvinfo : EIATTR_VRC_CTA_INIT_COUNT
	.align		4
        /*0034*/ 	.byte	0x02, 0x4a
	.zero		1
	.zero		1


	//----- nvinfo : EIATTR_EXIT_INSTR_OFFSETS
	.align		4
        /*0038*/ 	.byte	0x04, 0x1c
        /*003a*/ 	.short	(.L_48 - .L_47)


	//   ....[0]....
.L_47:
        /*003c*/ 	.word	0x000000c0


	//   ....[1]....
        /*0040*/ 	.word	0x000001d0


	//----- nvinfo : EIATTR_CBANK_PARAM_SIZE
	.align		4
.L_48:
        /*0044*/ 	.byte	0x03, 0x19
        /*0046*/ 	.short	0x0020


	//----- nvinfo : EIATTR_PARAM_CBANK
	.align		4
        /*0048*/ 	.byte	0x04, 0x0a
        /*004a*/ 	.short	(.L_50 - .L_49)
	.align		4
.L_49:
        /*004c*/ 	.word	index@(.nv.constant0._Z10transposeKIiEv6MatrixIT_ES2_)
        /*0050*/ 	.short	0x0380
        /*0052*/ 	.short	0x0020


	//----- nvinfo : EIATTR_SW_WAR
	.align		4
.L_50:
        /*0054*/ 	.byte	0x04, 0x36
        /*0056*/ 	.short	(.L_52 - .L_51)
.L_51:
        /*0058*/ 	.word	0x00000008
.L_52:


//--------------------- .nv.info._Z7MatAddKIiEv6MatrixIT_ES2_S2_ --------------------------
	.section	.nv.info._Z7MatAddKIiEv6MatrixIT_ES2_S2_,"",@"SHT_CUDA_INFO"
	.sectionflags	@""
	.align	4


	//----- nvinfo : EIATTR_CUDA_API_VERSION
	.align		4
        /*0000*/ 	.byte	0x04, 0x37
        /*0002*/ 	.short	(.L_54 - .L_53)
.L_53:
        /*0004*/ 	.word	0x00000082


	//----- nvinfo : EIATTR_KPARAM_INFO
	.align		4
.L_54:
        /*0008*/ 	.byte	0x04, 0x17
        /*000a*/ 	.short	(.L_56 - .L_55)
.L_55:
        /*000c*/ 	.word	0x00000000
        /*0010*/ 	.short	0x0002
        /*0012*/ 	.short	0x0020
        /*0014*/ 	.byte	0x00, 0xf0, 0x41, 0x00


	//----- nvinfo : EIATTR_KPARAM_INFO
	.align		4
.L_56:
        /*0018*/ 	.byte	0x04, 0x17
        /*001a*/ 	.short	(.L_58 - .L_57)
.L_57:
        /*001c*/ 	.word	0x00000000
        /*0020*/ 	.short	0x0001
        /*0022*/ 	.short	0x0010
        /*0024*/ 	.byte	0x00, 0xf0, 0x41, 0x00


	//----- nvinfo : EIATTR_KPARAM_INFO
	.align		4
.L_58:
        /*0028*/ 	.byte	0x04, 0x17
        /*002a*/ 	.short	(.L_60 - .L_59)
.L_59:
        /*002c*/ 	.word	0x00000000
        /*0030*/ 	.short	0x0000
        /*0032*/ 	.short	0x0000
        /*0034*/ 	.byte	0x00, 0xf0, 0x41, 0x00


	//----- nvinfo : EIATTR_SPARSE_MMA_MASK
	.align		4
.L_60:
        /*0038*/ 	.byte	0x03, 0x50
        /*003a*/ 	.short	0x0000


	//----- nvinfo : EIATTR_MAXREG_COUNT
	.align		4
        /*003c*/ 	.byte	0x03, 0x1b
        /*003e*/ 	.short	0x00ff


	//----- nvinfo : EIATTR_MERCURY_ISA_VERSION
	.align		4
        /*0040*/ 	.byte	0x03, 0x5f
        /*0042*/ 	.short	0x0101


	//----- nvinfo : EIATTR_VRC_CTA_INIT_COUNT
	.align		4
        /*0044*/ 	.byte	0x02, 0x4a
	.zero		1
	.zero		1


	//----- nvinfo : EIATTR_EXIT_INSTR_OFFSETS
	.align		4
        /*0048*/ 	.byte	0x04, 0x1c
        /*004a*/ 	.short	(.L_62 - .L_61)


	//   ....[0]....
.L_61:
        /*004c*/ 	.word	0x000000c0


	//   ....[1]....
        /*0050*/ 	.word	0x00000270


	//----- nvinfo : EIATTR_CBANK_PARAM_SIZE
	.align		4
.L_62:
        /*0054*/ 	.byte	0x03, 0x19
        /*0056*/ 	.short	0x0030


	//----- nvinfo : EIATTR_PARAM_CBANK
	.align		4
        /*0058*/ 	.byte	0x04, 0x0a
        /*005a*/ 	.short	(.L_64 - .L_63)
	.align		4
.L_63:
        /*005c*/ 	.word	index@(.nv.constant0._Z7MatAddKIiEv6MatrixIT_ES2_S2_)
        /*0060*/ 	.short	0x0380
        /*0062*/ 	.short	0x0030


	//----- nvinfo : EIATTR_SW_WAR
	.align		4
.L_64:
        /*0064*/ 	.byte	0x04, 0x36
        /*0066*/ 	.short	(.L_66 - .L_65)
.L_65:
        /*0068*/ 	.word	0x00000008
.L_66:


//--------------------- .nv.callgraph             --------------------------
	.section	.nv.callgraph,"",@"SHT_CUDA_CALLGRAPH"
	.align	4
	.sectionentsize	8
	.align		4
        /*0000*/ 	.word	0x00000000
	.align		4
        /*0004*/ 	.word	0xffffffff
	.align		4
        /*0008*/ 	.word	0x00000000
	.align		4
        /*000c*/ 	.word	0xfffffffe
	.align		4
        /*0010*/ 	.word	0x00000000
	.align		4
        /*0014*/ 	.word	0xfffffffd
	.align		4
        /*0018*/ 	.word	0x00000000
	.align		4
        /*001c*/ 	.word	0xfffffffc


//--------------------- .nv.constant4             --------------------------
	.section	.nv.constant4,"a",@progbits
	.align	8
	.align		8
.nv.constant4:
        /*0000*/ 	.dword	precalc_xorwow_matrix
	.align		8
        /*0008*/ 	.dword	precalc_xorwow_offset_matrix
	.align		8
        /*0010*/ 	.dword	mrg32k3aM1
	.align		8
        /*0018*/ 	.dword	mrg32k3aM2
	.align		8
        /*0020*/ 	.dword	mrg32k3aM1SubSeq
	.align		8
        /*0028*/ 	.dword	mrg32k3aM2SubSeq
	.align		8
        /*0030*/ 	.dword	mrg32k3aM1Seq
	.align		8
        /*0038*/ 	.dword	mrg32k3aM2Seq


//--------------------- .nv.constant3             --------------------------
	.section	.nv.constant3,"a",@progbits
	.align	8
.nv.constant3:
	.type		__cr_lgamma_table,@object
	.size		__cr_lgamma_table,(.L_8 - __cr_lgamma_table)
__cr_lgamma_table:
        /*0000*/ 	.byte	0x00, 0x00, 0x00, 0x00, 0x00, 0x00, 0x00, 0x00, 0x00, 0x00, 0x00, 0x00, 0x00, 0x00, 0x00, 0x00
        /*0010*/ 	.byte	0xef, 0x39, 0xfa, 0xfe, 0x42, 0x2e, 0xe6, 0x3f, 0x02, 0x20, 0x2a, 0xfa, 0x0b, 0xab, 0xfc, 0x3f
        /*0020*/ 	.byte	0xf9, 0x2c, 0x92, 0x7c, 0xa7, 0x6c, 0x09, 0x40, 0xc9, 0x79, 0x44, 0x3c, 0x64, 0x26, 0x13, 0x40
        /*0030*/ 	.byte	0xca, 0x01, 0xcf, 0x3a, 0x27, 0x51, 0x1a, 0x40, 0x30, 0xcc, 0x2d, 0xf3, 0xe1, 0x0c, 0x21, 0x40
        /*0040*/ 	.byte	0x0d, 0xb7, 0xfc, 0x82, 0x8e, 0x35, 0x25, 0x40
.L_8:


//--------------------- .text._Z17kroneckerProductKIiEv6MatrixIT_ES2_S2_ --------------------------
	.section	.text._Z17kroneckerProductKIiEv6MatrixIT_ES2_S2_,"ax",@progbits
	.align	128
        .global         _Z17kroneckerProductKIiEv6MatrixIT_ES2_S2_
        .type           _Z17kroneckerProductKIiEv6MatrixIT_ES2_S2_,@function
        .size           _Z17kroneckerProductKIiEv6MatrixIT_ES2_S2_,(.L_x_3 - _Z17kroneckerProductKIiEv6MatrixIT_ES2_S2_)
        .other          _Z17kroneckerProductKIiEv6MatrixIT_ES2_S2_,@"STO_CUDA_ENTRY STV_DEFAULT"
_Z17kroneckerProductKIiEv6MatrixIT_ES2_S2_:
.text._Z17kroneckerProductKIiEv6MatrixIT_ES2_S2_:
[----:B------:R-:W-:Y:S01]  /*0000*/  LDC R1, c[0x0][0x37c] ;  /* 0x0000df00ff017b82 */ /* 0x000fe20000000800 */
[----:B------:R-:W0:Y:S07]  /*0010*/  S2R R5, SR_TID.X ;  /* 0x0000000000057919 */ /* 0x000e2e0000002100 */
[----:B------:R-:W1:Y:S01]  /*0020*/  LDC R2, c[0x0][0x364] ;  /* 0x0000d900ff027b82 */ /* 0x000e620000000800 */
[----:B------:R-:W2:Y:S01]  /*0030*/  LDCU.64 UR6, c[0x0][0x3a0] ;  /* 0x00007400ff0677ac */ /* 0x000ea20008000a00 */
[----:B------:R-:W1:Y:S06]  /*0040*/  S2R R3, SR_TID.Y ;  /* 0x0000000000037919 */ /* 0x000e6c0000002200 */
[----:B------:R-:W0:Y:S08]  /*0050*/  S2UR UR5, SR_CTAID.X ;  /* 0x00000000000579c3 */ /* 0x000e300000002500 */
[----:B------:R-:W0:Y:S08]  /*0060*/  LDC R0, c[0x0][0x360] ;  /* 0x0000d800ff007b82 */ /* 0x000e300000000800 */
[----:B------:R-:W1:Y:S01]  /*0070*/  S2UR UR4, SR_CTAID.Y ;  /* 0x00000000000479c3 */ /* 0x000e620000002600 */
[----:B0-----:R-:W-:-:S05]  /*0080*/  IMAD R0, R0, UR5, R5 ;  /* 0x0000000500007c24 */ /* 0x001fca000f8e0205 */
[----:B--2---:R-:W-:Y:S01]  /*0090*/  ISETP.GE.U32.AND P0, PT, R0, UR7, PT ;  /* 0x0000000700007c0c */ /* 0x004fe2000bf06070 */
[----:B-1----:R-:W-:-:S05]  /*00a0*/  IMAD R2, R2, UR4, R3 ;  /* 0x0000000402027c24 */ /* 0x002fca000f8e0203 */
[----:B------:R-:W-:-:S13]  /*00b0*/  ISETP.GE.U32.OR P0, PT, R2, UR6, P0 ;  /* 0x0000000602007c0c */ /* 0x000fda0008706470 */
[----:B------:R-:W-:Y:S05]  /*00c0*/  @P0 EXIT ;  /* 0x000000000000094d */ /* 0x000fea0003800000 */
[----:B------:R-:W0:Y:S01]  /*00d0*/  LDCU.128 UR8, c[0x0][0x380] ;  /* 0x00007000ff0877ac */ /* 0x000e220008000c00 */
[----:B------:R-:W1:Y:S01]  /*00e0*/  LDCU.128 UR12, c[0x0][0x390] ;  /* 0x00007200ff0c77ac */ /* 0x000e620008000c00 */
[----:B------:R-:W2:Y:S01]  /*00f0*/  LDCU.64 UR4, c[0x0][0x358] ;  /* 0x00006b00ff0477ac */ /* 0x000ea20008000a00 */
[----:B0-----:R-:W0:Y:S01]  /*0100*/  I2F.U32.RP R3, UR8 ;  /* 0x0000000800037d06 */ /* 0x001e220008209000 */
[----:B------:R-:W-:-:S07]  /*0110*/  ISETP.NE.U32.AND P3, PT, RZ, UR8, PT ;  /* 0x00000008ff007c0c */ /* 0x000fce000bf65070 */
[----:B------:R-:W3:Y:S08]  /*0120*/  I2F.U32.RP R12, UR9 ;  /* 0x00000009000c7d06 */ /* 0x000ef00008209000 */
[----:B-1----:R-:W1:Y:S08]  /*0130*/  I2F.U32.RP R13, UR12 ;  /* 0x0000000c000d7d06 */ /* 0x002e700008209000 */
[----:B------:R-:W-:Y:S08]  /*0140*/  I2F.U32.RP R14, UR13 ;  /* 0x0000000d000e7d06 */ /* 0x000ff00008209000 */
[----:B0-----:R-:W0:Y:S08]  /*0150*/  MUFU.RCP R3, R3 ;  /* 0x0000000300037308 */ /* 0x001e300000001000 */
[----:B---3--:R-:W3:Y:S08]  /*0160*/  MUFU.RCP R12, R12 ;  /* 0x0000000c000c7308 */ /* 0x008ef00000001000 */
[----:B-1----:R-:W1:Y:S01]  /*0170*/  MUFU.RCP R13, R13 ;  /* 0x0000000d000d7308 */ /* 0x002e620000001000 */
[----:B0-----:R-:W-:-:S07]  /*0180*/  VIADD R8, R3, 0xffffffe ;  /* 0x0ffffffe03087836 */ /* 0x001fce0000000000 */
[----:B------:R-:W0:Y:S01]  /*0190*/  MUFU.RCP R14, R14 ;  /* 0x0000000e000e7308 */ /* 0x000e220000001000 */
[----:B---3--:R-:W-:-:S07]  /*01a0*/  VIADD R10, R12, 0xffffffe ;  /* 0x0ffffffe0c0a7836 */ /* 0x008fce0000000000 */
[----:B------:R3:W4:Y:S01]  /*01b0*/  F2I.FTZ.U32.TRUNC.NTZ R9, R8 ;  /* 0x0000000800097305 */ /* 0x000722000021f000 */
[----:B-1----:R-:W-:-:S07]  /*01c0*/  IADD3 R4, PT, PT, R13, 0xffffffe, RZ ;  /* 0x0ffffffe0d047810 */ /* 0x002fce0007ffe0ff */
[----:B------:R1:W5:Y:S01]  /*01d0*/  F2I.FTZ.U32.TRUNC.NTZ R11, R10 ;  /* 0x0000000a000b7305 */ /* 0x000362000021f000 */
[----:B0-----:R-:W-:Y:S02]  /*01e0*/  VIADD R6, R14, 0xffffffe ;  /* 0x0ffffffe0e067836 */ /* 0x001fe40000000000 */
[----:B---3--:R-:W-:Y:S02]  /*01f0*/  HFMA2 R8, -RZ, RZ, 0, 0 ;  /* 0x00000000ff087431 */ /* 0x008fe400000001ff */
[----:B----4-:R-:W-:-:S03]  /*0200*/  IMAD.MOV R3, RZ, RZ, -R9 ;  /* 0x000000ffff037224 */ /* 0x010fc600078e0a09 */
[----:B------:R-:W0:Y:S01]  /*0210*/  F2I.FTZ.U32.TRUNC.NTZ R5, R4 ;  /* 0x0000000400057305 */ /* 0x000e22000021f000 */
[----:B-1----:R-:W-:Y:S02]  /*0220*/  IMAD.MOV.U32 R10, RZ, RZ, RZ ;  /* 0x000000ffff0a7224 */ /* 0x002fe400078e00ff */
[----:B------:R-:W-:Y:S01]  /*0230*/  IMAD R3, R3, UR8, RZ ;  /* 0x0000000803037c24 */ /* 0x000fe2000f8e02ff */
[----:B-----5:R-:W-:-:S04]  /*0240*/  IADD3 R13, PT, PT, RZ, -R11, RZ ;  /* 0x8000000bff0d7210 */ /* 0x020fc80007ffe0ff */
[----:B------:R-:W1:Y:S01]  /*0250*/  F2I.FTZ.U32.TRUNC.NTZ R7, R6 ;  /* 0x0000000600077305 */ /* 0x000e62000021f000 */
[----:B------:R-:W-:-:S04]  /*0260*/  IMAD.HI.U32 R9, R9, R3, R8 ;  /* 0x0000000309097227 */ /* 0x000fc800078e0008 */
[----:B------:R-:W-:Y:S02]  /*0270*/  IMAD R13, R13, UR9, RZ ;  /* 0x000000090d0d7c24 */ /* 0x000fe4000f8e02ff */
[----:B0-----:R-:W-:Y:S02]  /*0280*/  IMAD.MOV R4, RZ, RZ, -R5 ;  /* 0x000000ffff047224 */ /* 0x001fe400078e0a05 */
[----:B------:R-:W-:-:S04]  /*0290*/  IMAD.HI.U32 R11, R11, R13, R10 ;  /* 0x0000000d0b0b7227 */ /* 0x000fc800078e000a */
[----:B------:R-:W-:Y:S02]  /*02a0*/  IMAD R3, R4, UR12, RZ ;  /* 0x0000000c04037c24 */ /* 0x000fe4000f8e02ff */
[----:B-1----:R-:W-:Y:S02]  /*02b0*/  IMAD.MOV R6, RZ, RZ, -R7 ;  /* 0x000000ffff067224 */ /* 0x002fe400078e0a07 */
[----:B------:R-:W-:Y:S02]  /*02c0*/  IMAD.MOV.U32 R4, RZ, RZ, RZ ;  /* 0x000000ffff047224 */ /* 0x000fe400078e00ff */
[----:B------:R-:W-:Y:S01]  /*02d0*/  IMAD R13, R6, UR13, RZ ;  /* 0x0000000d060d7c24 */ /* 0x000fe2000f8e02ff */
[----:B------:R-:W-:Y:S01]  /*02e0*/  MOV R6, RZ ;  /* 0x000000ff00067202 */ /* 0x000fe20000000f00 */
[----:B------:R-:W-:-:S04]  /*02f0*/  IMAD.HI.U32 R9, R9, R2, RZ ;  /* 0x0000000209097227 */ /* 0x000fc800078e00ff */
[----:B------:R-:W-:-:S04]  /*0300*/  IMAD.HI.U32 R5, R5, R3, R4 ;  /* 0x0000000305057227 */ /* 0x000fc800078e0004 */
[----:B------:R-:W-:Y:S02]  /*0310*/  IMAD.MOV R3, RZ, RZ, -R9 ;  /* 0x000000ffff037224 */ /* 0x000fe400078e0a09 */
[----:B------:R-:W-:-:S04]  /*0320*/  IMAD.HI.U32 R7, R7, R13, R6 ;  /* 0x0000000d07077227 */ /* 0x000fc800078e0006 */
[----:B------:R-:W-:-:S04]  /*0330*/  IMAD.HI.U32 R5, R5, R2, RZ ;  /* 0x0000000205057227 */ /* 0x000fc800078e00ff */
[----:B------:R-:W-:Y:S02]  /*0340*/  IMAD R3, R3, UR8, R2 ;  /* 0x0000000803037c24 */ /* 0x000fe4000f8e0202 */
[----:B------:R-:W-:-:S03]  /*0350*/  IMAD.HI.U32 R7, R7, R0, RZ ;  /* 0x0000000007077227 */ /* 0x000fc600078e00ff */
[----:B------:R-:W-:Y:S01]  /*0360*/  ISETP.GE.U32.AND P1, PT, R3, UR8, PT ;  /* 0x0000000803007c0c */ /* 0x000fe2000bf26070 */
[----:B------:R-:W-:Y:S01]  /*0370*/  IMAD.HI.U32 R4, R11, R0, RZ ;  /* 0x000000000b047227 */ /* 0x000fe200078e00ff */
[----:B------:R-:W-:-:S03]  /*0380*/  IADD3 R7, PT, PT, -R7, RZ, RZ ;  /* 0x000000ff07077210 */ /* 0x000fc60007ffe1ff */
[----:B------:R-:W-:Y:S01]  /*0390*/  IMAD.MOV R13, RZ, RZ, -R5 ;  /* 0x000000ffff0d7224 */ /* 0x000fe200078e0a05 */
[----:B------:R-:W-:Y:S01]  /*03a0*/  IADD3 R11, PT, PT, -R4, RZ, RZ ;  /* 0x000000ff040b7210 */ /* 0x000fe20007ffe1ff */
[----:B------:R-:W-:Y:S02]  /*03b0*/  IMAD R7, R7, UR13, R0 ;  /* 0x0000000d07077c24 */ /* 0x000fe4000f8e0200 */
[----:B------:R-:W-:Y:S02]  /*03c0*/  IMAD R6, R13, UR12, R2 ;  /* 0x0000000c0d067c24 */ /* 0x000fe4000f8e0202 */
[----:B------:R-:W-:Y:S01]  /*03d0*/  IMAD R5, R11, UR9, R0 ;  /* 0x000000090b057c24 */ /* 0x000fe2000f8e0200 */
[----:B------:R-:W-:Y:S01]  /*03e0*/  ISETP.GE.U32.AND P2, PT, R7, UR13, PT ;  /* 0x0000000d07007c0c */ /* 0x000fe2000bf46070 */
[----:B------:R-:W-:Y:S01]  /*03f0*/  @P1 VIADD R3, R3, -UR8 ;  /* 0x8000000803031c36 */ /* 0x000fe20008000000 */
[----:B------:R-:W-:Y:S01]  /*0400*/  ISETP.GE.U32.AND P0, PT, R6, UR12, PT ;  /* 0x0000000c06007c0c */ /* 0x000fe2000bf06070 */
[----:B------:R-:W-:Y:S01]  /*0410*/  @P1 VIADD R9, R9, 0x1 ;  /* 0x0000000109091836 */ /* 0x000fe20000000000 */
[----:B------:R-:W-:-:S02]  /*0420*/  ISETP.GE.U32.AND P5, PT, R5, UR9, PT ;  /* 0x0000000905007c0c */ /* 0x000fc4000bfa6070 */
[----:B------:R-:W-:-:S07]  /*0430*/  ISETP.GE.U32.AND P6, PT, R3, UR8, PT ;  /* 0x0000000803007c0c */ /* 0x000fce000bfc6070 */
[----:B------:R-:W-:Y:S02]  /*0440*/  @P2 IADD3 R7, PT, PT, R7, -UR13, RZ ;  /* 0x8000000d07072c10 */ /* 0x000fe4000fffe0ff */
[----:B------:R-:W-:Y:S01]  /*0450*/  @P0 VIADD R6, R6, -UR12 ;  /* 0x8000000c06060c36 */ /* 0x000fe20008000000 */
[----:B------:R-:W-:Y:S01]  /*0460*/  ISETP.NE.U32.AND P2, PT, RZ, UR12, PT ;  /* 0x0000000cff007c0c */ /* 0x000fe2000bf45070 */
[----:B------:R-:W-:Y:S01]  /*0470*/  @P5 VIADD R4, R4, 0x1 ;  /* 0x0000000104045836 */ /* 0x000fe20000000000 */
[----:B------:R-:W-:Y:S02]  /*0480*/  @P5 IADD3 R5, PT, PT, R5, -UR9, RZ ;  /* 0x8000000905055c10 */ /* 0x000fe4000fffe0ff */
[----:B------:R-:W-:Y:S02]  /*0490*/  ISETP.GE.U32.AND P0, PT, R6, UR12, PT ;  /* 0x0000000c06007c0c */ /* 0x000fe4000bf06070 */
[----:B------:R-:W-:Y:S02]  /*04a0*/  ISETP.GE.U32.AND P4, PT, R5, UR9, PT ;  /* 0x0000000905007c0c */ /* 0x000fe4000bf86070 */
[----:B------:R-:W-:-:S02]  /*04b0*/  @P6 IADD3 R9, PT, PT, R9, 0x1, RZ ;  /* 0x0000000109096810 */ /* 0x000fc40007ffe0ff */
[----:B------:R-:W-:Y:S02]  /*04c0*/  ISETP.GE.U32.AND P1, PT, R7, UR13, PT ;  /* 0x0000000d07007c0c */ /* 0x000fe4000bf26070 */
[----:B------:R-:W-:Y:S02]  /*04d0*/  ISETP.NE.U32.AND P6, PT, RZ, UR9, PT ;  /* 0x00000009ff007c0c */ /* 0x000fe4000bfc5070 */
[----:B------:R-:W-:Y:S02]  /*04e0*/  ISETP.NE.U32.AND P5, PT, RZ, UR13, PT ;  /* 0x0000000dff007c0c */ /* 0x000fe4000bfa5070 */
[----:B------:R-:W-:Y:S02]  /*04f0*/  @!P3 LOP3.LUT R9, RZ, UR8, RZ, 0x33, !PT ;  /* 0x00000008ff09bc12 */ /* 0x000fe4000f8e33ff */
[----:B------:R-:W-:Y:S01]  /*0500*/  @P0 IADD3 R6, PT, PT, R6, -UR12, RZ ;  /* 0x8000000c06060c10 */ /* 0x000fe2000fffe0ff */
[----:B------:R-:W-:Y:S01]  /*0510*/  @P4 VIADD R4, R4, 0x1 ;  /* 0x0000000104044836 */ /* 0x000fe20000000000 */
[----:B------:R-:W-:Y:S01]  /*0520*/  @!P2 LOP3.LUT R6, RZ, UR12, RZ, 0x33, !PT ;  /* 0x0000000cff06ac12 */ /* 0x000fe2000f8e33ff */
[----:B------:R-:W-:-:S02]  /*0530*/  IMAD R9, R9, UR9, RZ ;  /* 0x0000000909097c24 */ /* 0x000fc4000f8e02ff */
[----:B------:R-:W-:Y:S02]  /*0540*/  @P1 IADD3 R7, PT, PT, R7, -UR13, RZ ;  /* 0x8000000d07071c10 */ /* 0x000fe4000fffe0ff */
[----:B------:R-:W-:Y:S01]  /*0550*/  @!P6 LOP3.LUT R4, RZ, UR9, RZ, 0x33, !PT ;  /* 0x00000009ff04ec12 */ /* 0x000fe2000f8e33ff */
[----:B------:R-:W-:Y:S01]  /*0560*/  IMAD R6, R6, UR13, RZ ;  /* 0x0000000d06067c24 */ /* 0x000fe2000f8e02ff */
[----:B------:R-:W-:Y:S01]  /*0570*/  @!P5 LOP3.LUT R7, RZ, UR13, RZ, 0x33, !PT ;  /* 0x0000000dff07dc12 */ /* 0x000fe2000f8e33ff */
[----:B------:R-:W0:Y:S01]  /*0580*/  LDCU.64 UR8, c[0x0][0x3a8] ;  /* 0x00007500ff0877ac */ /* 0x000e220008000a00 */
[----:B------:R-:W-:Y:S02]  /*0590*/  IADD3 R9, P0, PT, R9, R4, RZ ;  /* 0x0000000409097210 */ /* 0x000fe40007f1e0ff */
[----:B------:R-:W-:Y:S02]  /*05a0*/  IADD3 R7, P2, PT, R6, R7, RZ ;  /* 0x0000000706077210 */ /* 0x000fe40007f5e0ff */
[----:B------:R-:W-:Y:S01]  /*05b0*/  LEA R4, P1, R9, UR10, 0x2 ;  /* 0x0000000a09047c11 */ /* 0x000fe2000f8210ff */
[----:B------:R-:W-:Y:S01]  /*05c0*/  IMAD.X R10, RZ, RZ, RZ, P0 ;  /* 0x000000ffff0a7224 */ /* 0x000fe200000e06ff */
[----:B------:R-:W-:-:S02]  /*05d0*/  LEA R6, P3, R7, UR14, 0x2 ;  /* 0x0000000e07067c11 */ /* 0x000fc4000f8610ff */
[----:B------:R-:W-:Y:S02]  /*05e0*/  IADD3.X R8, PT, PT, RZ, RZ, RZ, P2, !PT ;  /* 0x000000ffff087210 */ /* 0x000fe400017fe4ff */
[----:B------:R-:W-:Y:S02]  /*05f0*/  LEA.HI.X R5, R9, UR11, R10, 0x2, P1 ;  /* 0x0000000b09057c11 */ /* 0x000fe400088f140a */
[----:B------:R-:W-:-:S03]  /*0600*/  LEA.HI.X R7, R7, UR15, R8, 0x2, P3 ;  /* 0x0000000f07077c11 */ /* 0x000fc600098f1408 */
[----:B--2---:R-:W2:Y:S04]  /*0610*/  LDG.E R4, desc[UR4][R4.64] ;  /* 0x0000000404047981 */ /* 0x004ea8000c1e1900 */
[----:B------:R-:W2:Y:S01]  /*0620*/  LDG.E R7, desc[UR4][R6.64] ;  /* 0x0000000406077981 */ /* 0x000ea2000c1e1900 */
[----:B------:R-:W-:-:S05]  /*0630*/  IMAD R3, R2, UR7, RZ ;  /* 0x0000000702037c24 */ /* 0x000fca000f8e02ff */
[----:B------:R-:W-:-:S04]  /*0640*/  IADD3 R3, P0, PT, R3, R0, RZ ;  /* 0x0000000003037210 */ /* 0x000fc80007f1e0ff */
[----:B------:R-:W-:Y:S02]  /*0650*/  LEA.HI.X.SX32 R0, R0, RZ, 0x1, P0 ;  /* 0x000000ff00007211 */ /* 0x000fe400000f0eff */
[----:B0-----:R-:W-:-:S04]  /*0660*/  LEA R2, P0, R3, UR8, 0x2 ;  /* 0x0000000803027c11 */ /* 0x001fc8000f8010ff */
[----:B------:R-:W-:Y:S01]  /*0670*/  LEA.HI.X R3, R3, UR9, R0, 0x2, P0 ;  /* 0x0000000903037c11 */ /* 0x000fe200080f1400 */
[----:B--2---:R-:W-:-:S05]  /*0680*/  IMAD R9, R4, R7, RZ ;  /* 0x0000000704097224 */ /* 0x004fca00078e02ff */
[----:B------:R-:W-:Y:S01]  /*0690*/  STG.E desc[UR4][R2.64], R9 ;  /* 0x0000000902007986 */ /* 0x000fe2000c101904 */
[----:B------:R-:W-:Y:S05]  /*06a0*/  EXIT ;  /* 0x000000000000794d */ /* 0x000fea0003800000 */
.L_x_0:
[----:B------:R-:W-:-:S00]  /*06b0*/  BRA `(.L_x_0) ;  /* 0xfffffffc00fc7947 */ /* 0x000fc0000383ffff */
[----:B------:R-:W-:-:S00]  /*06c0*/  NOP ;  /* 0x0000000000007918 */ /* 0x000fc00000000000 */
        /* <DEDUP_REMOVED lines=11> */
.L_x_3:


//--------------------- .text._Z10transposeKIiEv6MatrixIT_ES2_ --------------------------
	.section	.text._Z10transposeKIiEv6MatrixIT_ES2_,"ax",@progbits
	.align	128
        .global         _Z10transposeKIiEv6MatrixIT_ES2_
        .type           _Z10transposeKIiEv6MatrixIT_ES2_,@function
        .size           _Z10transposeKIiEv6MatrixIT_ES2_,(.L_x_4 - _Z10transposeKIiEv6MatrixIT_ES2_)
        .other          _Z10transposeKIiEv6MatrixIT_ES2_,@"STO_CUDA_ENTRY STV_DEFAULT"
_Z10transposeKIiEv6MatrixIT_ES2_:
.text._Z10transposeKIiEv6MatrixIT_ES2_:
        /* <DEDUP_REMOVED lines=13> */
[----:B------:R-:W0:Y:S01]  /*00d0*/  LDCU UR4, c[0x0][0x384] ;  /* 0x00007080ff0477ac */ /* 0x000e220008000800 */
[----:B------:R-:W1:Y:S01]  /*00e0*/  LDCU.64 UR8, c[0x0][0x388] ;  /* 0x00007100ff0877ac */ /* 0x000e620008000a00 */
[----:B0-----:R-:W-:Y:S01]  /*00f0*/  IMAD R3, R4, UR4, RZ ;  /* 0x0000000404037c24 */ /* 0x001fe2000f8e02ff */
[----:B------:R-:W0:Y:S04]  /*0100*/  LDCU.64 UR4, c[0x0][0x358] ;  /* 0x00006b00ff0477ac */ /* 0x000e280008000a00 */
[----:B------:R-:W-:-:S05]  /*0110*/  IADD3 R3, P0, PT, R3, R0, RZ ;  /* 0x0000000003037210 */ /* 0x000fca0007f1e0ff */
[----:B------:R-:W-:Y:S01]  /*0120*/  IMAD.X R6, RZ, RZ, RZ, P0 ;  /* 0x000000ffff067224 */ /* 0x000fe200000e06ff */
[----:B-1----:R-:W-:-:S04]  /*0130*/  LEA R2, P0, R3, UR8, 0x2 ;  /* 0x0000000803027c11 */ /* 0x002fc8000f8010ff */
[----:B------:R-:W-:Y:S01]  /*0140*/  LEA.HI.X R3, R3, UR9, R6, 0x2, P0 ;  /* 0x0000000903037c11 */ /* 0x000fe200080f1406 */
[----:B------:R-:W1:Y:S05]  /*0150*/  LDCU.64 UR8, c[0x0][0x398] ;  /* 0x00007300ff0877ac */ /* 0x000e6a0008000a00 */
[----:B0-----:R-:W2:Y:S01]  /*0160*/  LDG.E R3, desc[UR4][R2.64] ;  /* 0x0000000402037981 */ /* 0x001ea2000c1e1900 */
[----:B------:R-:W-:-:S05]  /*0170*/  IMAD R5, R0, UR7, RZ ;  /* 0x0000000700057c24 */ /* 0x000fca000f8e02ff */
[----:B------:R-:W-:-:S04]  /*0180*/  IADD3 R0, P0, PT, R5, R4, RZ ;  /* 0x0000000405007210 */ /* 0x000fc80007f1e0ff */
[----:B------:R-:W-:Y:S02]  /*0190*/  LEA.HI.X.SX32 R5, R4, RZ, 0x1, P0 ;  /* 0x000000ff04057211 */ /* 0x000fe400000f0eff */
[----:B-1----:R-:W-:-:S04]  /*01a0*/  LEA R4, P0, R0, UR8, 0x2 ;  /* 0x0000000800047c11 */ /* 0x002fc8000f8010ff */
[----:B------:R-:W-:-:S05]  /*01b0*/  LEA.HI.X R5, R0, UR9, R5, 0x2, P0 ;  /* 0x0000000900057c11 */ /* 0x000fca00080f1405 */
[----:B--2---:R-:W-:Y:S01]  /*01c0*/  STG.E desc[UR4][R4.64], R3 ;  /* 0x0000000304007986 */ /* 0x004fe2000c101904 */
[----:B------:R-:W-:Y:S05]  /*01d0*/  EXIT ;  /* 0x000000000000794d */ /* 0x000fea0003800000 */
.L_x_1:
        /* <DEDUP_REMOVED lines=10> */
.L_x_4:


//--------------------- .text._Z7MatAddKIiEv6MatrixIT_ES2_S2_ --------------------------
	.section	.text._Z7MatAddKIiEv6MatrixIT_ES2_S2_,"ax",@progbits
	.align	128
        .global         _Z7MatAddKIiEv6MatrixIT_ES2_S2_
        .type           _Z7MatAddKIiEv6MatrixIT_ES2_S2_,@function
        .size           _Z7MatAddKIiEv6MatrixIT_ES2_S2_,(.L_x_5 - _Z7MatAddKIiEv6MatrixIT_ES2_S2_)
        .other          _Z7MatAddKIiEv6MatrixIT_ES2_S2_,@"STO_CUDA_ENTRY STV_DEFAULT"
_Z7MatAddKIiEv6MatrixIT_ES2_S2_:
.text._Z7MatAddKIiEv6MatrixIT_ES2_S2_:
        /* <DEDUP_REMOVED lines=14> */
[C---:B------:R-:W-:Y:S01]  /*00e0*/  IMAD R3, R0.reuse, UR7, RZ ;  /* 0x0000000700037c24 */ /* 0x040fe2000f8e02ff */
[----:B------:R-:W-:Y:S01]  /*00f0*/  SHF.R.S32.HI R7, RZ, 0x1f, R6 ;  /* 0x0000001fff077819 */ /* 0x000fe20000011406 */
[----:B------:R-:W1:Y:S03]  /*0100*/  LDCU.64 UR10, c[0x0][0x398] ;  /* 0x00007300ff0a77ac */ /* 0x000e660008000a00 */
[-C--:B------:R-:W-:Y:S01]  /*0110*/  IADD3 R3, P1, PT, R3, R6.reuse, RZ ;  /* 0x0000000603037210 */ /* 0x080fe20007f3e0ff */
[----:B------:R-:W2:Y:S04]  /*0120*/  LDCU.64 UR8, c[0x0][0x388] ;  /* 0x00007100ff0877ac */ /* 0x000ea80008000a00 */
[----:B------:R-:W-:Y:S01]  /*0130*/  IMAD.X R10, RZ, RZ, R7, P1 ;  /* 0x000000ffff0a7224 */ /* 0x000fe200008e0607 */
[----:B------:R-:W3:Y:S01]  /*0140*/  LDCU.64 UR4, c[0x0][0x358] ;  /* 0x00006b00ff0477ac */ /* 0x000ee20008000a00 */
[----:B0-----:R-:W-:Y:S01]  /*0150*/  IMAD R5, R0, UR6, RZ ;  /* 0x0000000600057c24 */ /* 0x001fe2000f8e02ff */
[----:B------:R-:W0:Y:S04]  /*0160*/  LDCU UR6, c[0x0][0x3a4] ;  /* 0x00007480ff0677ac */ /* 0x000e280008000800 */
[----:B------:R-:W-:-:S02]  /*0170*/  IADD3 R5, P0, PT, R5, R6, RZ ;  /* 0x0000000605057210 */ /* 0x000fc40007f1e0ff */
[----:B--2---:R-:W-:-:S03]  /*0180*/  LEA R2, P1, R3, UR8, 0x2 ;  /* 0x0000000803027c11 */ /* 0x004fc6000f8210ff */
[----:B------:R-:W-:Y:S01]  /*0190*/  IMAD.X R8, RZ, RZ, R7, P0 ;  /* 0x000000ffff087224 */ /* 0x000fe200000e0607 */
[----:B-1----:R-:W-:Y:S02]  /*01a0*/  LEA R4, P2, R5, UR10, 0x2 ;  /* 0x0000000a05047c11 */ /* 0x002fe4000f8410ff */
[----:B------:R-:W-:Y:S01]  /*01b0*/  LEA.HI.X R3, R3, UR9, R10, 0x2, P1 ;  /* 0x0000000903037c11 */ /* 0x000fe200088f140a */
[----:B------:R-:W1:Y:S01]  /*01c0*/  LDCU.64 UR8, c[0x0][0x3a8] ;  /* 0x00007500ff0877ac */ /* 0x000e620008000a00 */
[----:B------:R-:W-:-:S03]  /*01d0*/  LEA.HI.X R5, R5, UR11, R8, 0x2, P2 ;  /* 0x0000000b05057c11 */ /* 0x000fc600090f1408 */
[----:B---3--:R-:W2:Y:S04]  /*01e0*/  LDG.E R2, desc[UR4][R2.64] ;  /* 0x0000000402027981 */ /* 0x008ea8000c1e1900 */
[----:B------:R-:W2:Y:S01]  /*01f0*/  LDG.E R5, desc[UR4][R4.64] ;  /* 0x0000000404057981 */ /* 0x000ea2000c1e1900 */
[----:B0-----:R-:W-:-:S05]  /*0200*/  IMAD R9, R0, UR6, RZ ;  /* 0x0000000600097c24 */ /* 0x001fca000f8e02ff */
[----:B------:R-:W-:-:S05]  /*0210*/  IADD3 R0, P0, PT, R9, R6, RZ ;  /* 0x0000000609007210 */ /* 0x000fca0007f1e0ff */
[----:B------:R-:W-:Y:S01]  /*0220*/  IMAD.X R7, RZ, RZ, R7, P0 ;  /* 0x000000ffff077224 */ /* 0x000fe200000e0607 */
[----:B-1----:R-:W-:-:S04]  /*0230*/  LEA R6, P0, R0, UR8, 0x2 ;  /* 0x0000000800067c11 */ /* 0x002fc8000f8010ff */
[----:B------:R-:W-:Y:S01]  /*0240*/  LEA.HI.X R7, R0, UR9, R7, 0x2, P0 ;  /* 0x0000000900077c11 */ /* 0x000fe200080f1407 */
[----:B--2---:R-:W-:-:S05]  /*0250*/  IMAD.IADD R9, R2, 0x1, R5 ;  /* 0x0000000102097824 */ /* 0x004fca00078e0205 */
[----:B------:R-:W-:Y:S01]  /*0260*/  STG.E desc[UR4][R6.64], R9 ;  /* 0x0000000906007986 */ /* 0x000fe2000c101904 */
[----:B------:R-:W-:Y:S05]  /*0270*/  EXIT ;  /* 0x000000000000794d */ /* 0x000fea0003800000 */
.L_x_2:
        /* <DEDUP_REMOVED lines=16> */
.L_x_5:


//--------------------- .nv.global.init           --------------------------
	.section	.nv.global.init,"aw",@progbits
	.align	4
.nv.global.init:
	.type		mrg32k3aM1SubSeq,@object
	.size		mrg32k3aM1SubSeq,(mrg32k3aM2SubSeq - mrg32k3aM1SubSeq)
mrg32k3aM1SubSeq:
        /*0000*/ 	.byte	0x0b, 0xcc, 0xee, 0x04, 0x73, 0x29, 0x8b, 0x6f, 0xf6, 0x53, 0x03, 0xf6, 0x23, 0xf6, 0xea, 0xda
        /* <DEDUP_REMOVED lines=125> */
	.type		mrg32k3aM2SubSeq,@object
	.size		mrg32k3aM2SubSeq,(mrg32k3aM1 - mrg32k3aM2SubSeq)
mrg32k3aM2SubSeq:
        /* <DEDUP_REMOVED lines=126> */
	.type		mrg32k3aM1,@object
	.size		mrg32k3aM1,(mrg32k3aM1Seq - mrg32k3aM1)
mrg32k3aM1:
        /* <DEDUP_REMOVED lines=144> */
	.type		mrg32k3aM1Seq,@object
	.size		mrg32k3aM1Seq,(mrg32k3aM2 - mrg32k3aM1Seq)
mrg32k3aM1Seq:
        /* <DEDUP_REMOVED lines=144> */
	.type		mrg32k3aM2,@object
	.size		mrg32k3aM2,(mrg32k3aM2Seq - mrg32k3aM2)
mrg32k3aM2:
        /* <DEDUP_REMOVED lines=144> */
	.type		mrg32k3aM2Seq,@object
	.size		mrg32k3aM2Seq,(precalc_xorwow_matrix - mrg32k3aM2Seq)
mrg32k3aM2Seq:
        /* <DEDUP_REMOVED lines=144> */
	.type		precalc_xorwow_matrix,@object
	.size		precalc_xorwow_matrix,(precalc_xorwow_offset_matrix - precalc_xorwow_matrix)
precalc_xorwow_matrix:
        /* <DEDUP_REMOVED lines=6400> */
	.type		precalc_xorwow_offset_matrix,@object
	.size		precalc_xorwow_offset_matrix,(.L_1 - precalc_xorwow_offset_matrix)
precalc_xorwow_offset_matrix:
        /* <DEDUP_REMOVED lines=6400> */
.L_1:


//--------------------- .nv.shared.reserved.0     --------------------------
	.section	.nv.shared.reserved.0,"aw",@nobits
	.weak		__nv_reservedSMEM_offset_0_alias
	.size		__nv_reservedSMEM_offset_0_alias, 0, 64
	.other		__nv_reservedSMEM_offset_0_alias,@"STO_CUDA_RESERVED_SHARED STV_DEFAULT"
__nv_reservedSMEM_offset_0_alias:
	.zero		0
	.zero		64


//--------------------- .nv.constant0._Z17kroneckerProductKIiEv6MatrixIT_ES2_S2_ --------------------------
	.section	.nv.constant0._Z17kroneckerProductKIiEv6MatrixIT_ES2_S2_,"a",@progbits
	.sectionflags	@""
	.align	4
.nv.constant0._Z17kroneckerProductKIiEv6MatrixIT_ES2_S2_:
	.zero		944


//--------------------- .nv.constant0._Z10transposeKIiEv6MatrixIT_ES2_ --------------------------
	.section	.nv.constant0._Z10transposeKIiEv6MatrixIT_ES2_,"a",@progbits
	.sectionflags	@""
	.align	4
.nv.constant0._Z10transposeKIiEv6MatrixIT_ES2_:
	.zero		928


//--------------------- .nv.constant0._Z7MatAddKIiEv6MatrixIT_ES2_S2_ --------------------------
	.section	.nv.constant0._Z7MatAddKIiEv6MatrixIT_ES2_S2_,"a",@progbits
	.sectionflags	@""
	.align	4
.nv.constant0._Z7MatAddKIiEv6MatrixIT_ES2_S2_:
	.zero		944


//--------------------- SYMBOLS --------------------------

	.type		.nv.reservedSmem.offset0,@object
	.size		.nv.reservedSmem.offset0,0x4
